//
// Generated by NVIDIA NVVM Compiler
//
// Compiler Build ID: CL-36424714
// Cuda compilation tools, release 13.0, V13.0.88
// Based on NVVM 20.0.0
//

.version 9.0
.target sm_100
.address_size 64

	// .globl	_Z13dp_warpReducePKfS0_Pfi
.extern .shared .align 16 .b8 warpSum[];

.visible .entry _Z13dp_warpReducePKfS0_Pfi(
	.param .u64 .ptr .align 1 _Z13dp_warpReducePKfS0_Pfi_param_0,
	.param .u64 .ptr .align 1 _Z13dp_warpReducePKfS0_Pfi_param_1,
	.param .u64 .ptr .align 1 _Z13dp_warpReducePKfS0_Pfi_param_2,
	.param .u32 _Z13dp_warpReducePKfS0_Pfi_param_3
)
{
	.reg .pred 	%p<17>;
	.reg .b32 	%r<45>;
	.reg .b32 	%f<34>;
	.reg .b64 	%rd<10>;

	ld.param.u64 	%rd3, [_Z13dp_warpReducePKfS0_Pfi_param_0];
	ld.param.u64 	%rd4, [_Z13dp_warpReducePKfS0_Pfi_param_1];
	ld.param.u64 	%rd5, [_Z13dp_warpReducePKfS0_Pfi_param_2];
	ld.param.u32 	%r8, [_Z13dp_warpReducePKfS0_Pfi_param_3];
	mov.u32 	%r1, %tid.x;
	mov.u32 	%r9, %ctaid.x;
	mov.u32 	%r2, %ntid.x;
	mad.lo.s32 	%r44, %r9, %r2, %r1;
	shr.s32 	%r10, %r44, 31;
	shr.u32 	%r11, %r10, 27;
	add.s32 	%r12, %r44, %r11;
	and.b32  	%r13, %r12, -32;
	sub.s32 	%r4, %r44, %r13;
	setp.ge.s32 	%p1, %r44, %r8;
	mov.f32 	%f33, 0f00000000;
	@%p1 bra 	$L__BB0_3;
	mov.u32 	%r14, %nctaid.x;
	mul.lo.s32 	%r5, %r2, %r14;
	cvta.to.global.u64 	%rd1, %rd3;
	cvta.to.global.u64 	%rd2, %rd4;
	mov.f32 	%f33, 0f00000000;
$L__BB0_2:
	mul.wide.s32 	%rd6, %r44, 4;
	add.s64 	%rd7, %rd1, %rd6;
	ld.global.nc.f32 	%f8, [%rd7];
	add.s64 	%rd8, %rd2, %rd6;
	ld.global.nc.f32 	%f9, [%rd8];
	fma.rn.f32 	%f33, %f8, %f9, %f33;
	add.s32 	%r44, %r44, %r5;
	setp.lt.s32 	%p2, %r44, %r8;
	@%p2 bra 	$L__BB0_2;
$L__BB0_3:
	mov.b32 	%r15, %f33;
	shfl.sync.down.b32	%r16|%p3, %r15, 16, 31, -1;
	mov.b32 	%f10, %r16;
	add.f32 	%f11, %f33, %f10;
	mov.b32 	%r17, %f11;
	shfl.sync.down.b32	%r18|%p4, %r17, 8, 31, -1;
	mov.b32 	%f12, %r18;
	add.f32 	%f13, %f11, %f12;
	mov.b32 	%r19, %f13;
	shfl.sync.down.b32	%r20|%p5, %r19, 4, 31, -1;
	mov.b32 	%f14, %r20;
	add.f32 	%f15, %f13, %f14;
	mov.b32 	%r21, %f15;
	shfl.sync.down.b32	%r22|%p6, %r21, 2, 31, -1;
	mov.b32 	%f16, %r22;
	add.f32 	%f17, %f15, %f16;
	mov.b32 	%r23, %f17;
	shfl.sync.down.b32	%r24|%p7, %r23, 1, 31, -1;
	mov.b32 	%f18, %r24;
	add.f32 	%f4, %f17, %f18;
	setp.ne.s32 	%p8, %r4, 0;
	@%p8 bra 	$L__BB0_5;
	shr.u32 	%r25, %r1, 3;
	and.b32  	%r26, %r25, 124;
	mov.u32 	%r27, warpSum;
	add.s32 	%r28, %r27, %r26;
	st.shared.f32 	[%r28], %f4;
$L__BB0_5:
	bar.sync 	0;
	setp.gt.u32 	%p9, %r1, 31;
	@%p9 bra 	$L__BB0_8;
	setp.ne.s32 	%p10, %r4, 0;
	add.s32 	%r29, %r2, 31;
	shr.u32 	%r30, %r29, 5;
	setp.lt.s32 	%p11, %r4, %r30;
	selp.f32 	%f19, 0f3F800000, 0f00000000, %p11;
	shl.b32 	%r31, %r4, 2;
	mov.u32 	%r32, warpSum;
	add.s32 	%r33, %r32, %r31;
	ld.shared.f32 	%f20, [%r33];
	mul.f32 	%f21, %f20, %f19;
	mov.b32 	%r34, %f21;
	shfl.sync.down.b32	%r35|%p12, %r34, 16, 31, -1;
	mov.b32 	%f22, %r35;
	add.f32 	%f23, %f21, %f22;
	mov.b32 	%r36, %f23;
	shfl.sync.down.b32	%r37|%p13, %r36, 8, 31, -1;
	mov.b32 	%f24, %r37;
	add.f32 	%f25, %f23, %f24;
	mov.b32 	%r38, %f25;
	shfl.sync.down.b32	%r39|%p14, %r38, 4, 31, -1;
	mov.b32 	%f26, %r39;
	add.f32 	%f27, %f25, %f26;
	mov.b32 	%r40, %f27;
	shfl.sync.down.b32	%r41|%p15, %r40, 2, 31, -1;
	mov.b32 	%f28, %r41;
	add.f32 	%f29, %f27, %f28;
	mov.b32 	%r42, %f29;
	shfl.sync.down.b32	%r43|%p16, %r42, 1, 31, -1;
	mov.b32 	%f30, %r43;
	add.f32 	%f5, %f29, %f30;
	@%p10 bra 	$L__BB0_8;
	cvta.to.global.u64 	%rd9, %rd5;
	atom.global.add.f32 	%f31, [%rd9], %f5;
$L__BB0_8:
	ret;

}
	// .globl	_Z22dp_warpReduce_granularPKfS0_Pfi
.visible .entry _Z22dp_warpReduce_granularPKfS0_Pfi(
	.param .u64 .ptr .align 1 _Z22dp_warpReduce_granularPKfS0_Pfi_param_0,
	.param .u64 .ptr .align 1 _Z22dp_warpReduce_granularPKfS0_Pfi_param_1,
	.param .u64 .ptr .align 1 _Z22dp_warpReduce_granularPKfS0_Pfi_param_2,
	.param .u32 _Z22dp_warpReduce_granularPKfS0_Pfi_param_3
)
{
	.reg .pred 	%p<17>;
	.reg .b32 	%r<45>;
	.reg .b32 	%f<35>;
	.reg .b64 	%rd<10>;

	ld.param.u64 	%rd3, [_Z22dp_warpReduce_granularPKfS0_Pfi_param_0];
	ld.param.u64 	%rd4, [_Z22dp_warpReduce_granularPKfS0_Pfi_param_1];
	ld.param.u64 	%rd5, [_Z22dp_warpReduce_granularPKfS0_Pfi_param_2];
	ld.param.u32 	%r8, [_Z22dp_warpReduce_granularPKfS0_Pfi_param_3];
	mov.u32 	%r1, %tid.x;
	mov.u32 	%r9, %ctaid.x;
	mov.u32 	%r2, %ntid.x;
	mad.lo.s32 	%r44, %r9, %r2, %r1;
	shr.s32 	%r10, %r44, 31;
	shr.u32 	%r11, %r10, 27;
	add.s32 	%r12, %r44, %r11;
	and.b32  	%r13, %r12, -32;
	sub.s32 	%r4, %r44, %r13;
	setp.ge.s32 	%p1, %r44, %r8;
	mov.f32 	%f33, 0f00000000;
	@%p1 bra 	$L__BB1_3;
	mov.u32 	%r14, %nctaid.x;
	mul.lo.s32 	%r5, %r2, %r14;
	cvta.to.global.u64 	%rd1, %rd3;
	cvta.to.global.u64 	%rd2, %rd4;
	mov.f32 	%f33, 0f00000000;
$L__BB1_2:
	mul.wide.s32 	%rd6, %r44, 4;
	add.s64 	%rd7, %rd1, %rd6;
	ld.global.nc.f32 	%f10, [%rd7];
	add.s64 	%rd8, %rd2, %rd6;
	ld.global.nc.f32 	%f11, [%rd8];
	fma.rn.f32 	%f33, %f10, %f11, %f33;
	add.s32 	%r44, %r44, %r5;
	setp.lt.s32 	%p2, %r44, %r8;
	@%p2 bra 	$L__BB1_2;
$L__BB1_3:
	mov.b32 	%r15, %f33;
	shfl.sync.down.b32	%r16|%p3, %r15, 16, 31, -1;
	mov.b32 	%f12, %r16;
	add.f32 	%f13, %f33, %f12;
	mov.b32 	%r17, %f13;
	shfl.sync.down.b32	%r18|%p4, %r17, 8, 31, -1;
	mov.b32 	%f14, %r18;
	add.f32 	%f15, %f13, %f14;
	mov.b32 	%r19, %f15;
	shfl.sync.down.b32	%r20|%p5, %r19, 4, 31, -1;
	mov.b32 	%f16, %r20;
	add.f32 	%f17, %f15, %f16;
	mov.b32 	%r21, %f17;
	shfl.sync.down.b32	%r22|%p6, %r21, 2, 31, -1;
	mov.b32 	%f18, %r22;
	add.f32 	%f19, %f17, %f18;
	mov.b32 	%r23, %f19;
	shfl.sync.down.b32	%r24|%p7, %r23, 1, 31, -1;
	mov.b32 	%f20, %r24;
	add.f32 	%f4, %f19, %f20;
	setp.ne.s32 	%p8, %r4, 0;
	@%p8 bra 	$L__BB1_5;
	shr.u32 	%r25, %r1, 3;
	and.b32  	%r26, %r25, 124;
	mov.u32 	%r27, warpSum;
	add.s32 	%r28, %r27, %r26;
	st.shared.f32 	[%r28], %f4;
$L__BB1_5:
	bar.sync 	0;
	setp.gt.u32 	%p9, %r1, 31;
	@%p9 bra 	$L__BB1_10;
	add.s32 	%r29, %r2, 31;
	shr.u32 	%r30, %r29, 5;
	setp.ge.s32 	%p10, %r4, %r30;
	mov.f32 	%f34, 0f00000000;
	@%p10 bra 	$L__BB1_8;
	shl.b32 	%r31, %r4, 2;
	mov.u32 	%r32, warpSum;
	add.s32 	%r33, %r32, %r31;
	ld.shared.f32 	%f34, [%r33];
$L__BB1_8:
	setp.ne.s32 	%p11, %r4, 0;
	mov.b32 	%r34, %f34;
	shfl.sync.down.b32	%r35|%p12, %r34, 16, 31, -1;
	mov.b32 	%f22, %r35;
	add.f32 	%f23, %f34, %f22;
	mov.b32 	%r36, %f23;
	shfl.sync.down.b32	%r37|%p13, %r36, 8, 31, -1;
	mov.b32 	%f24, %r37;
	add.f32 	%f25, %f23, %f24;
	mov.b32 	%r38, %f25;
	shfl.sync.down.b32	%r39|%p14, %r38, 4, 31, -1;
	mov.b32 	%f26, %r39;
	add.f32 	%f27, %f25, %f26;
	mov.b32 	%r40, %f27;
	shfl.sync.down.b32	%r41|%p15, %r40, 2, 31, -1;
	mov.b32 	%f28, %r41;
	add.f32 	%f29, %f27, %f28;
	mov.b32 	%r42, %f29;
	shfl.sync.down.b32	%r43|%p16, %r42, 1, 31, -1;
	mov.b32 	%f30, %r43;
	add.f32 	%f7, %f29, %f30;
	@%p11 bra 	$L__BB1_10;
	cvta.to.global.u64 	%rd9, %rd5;
	atom.global.add.f32 	%f31, [%rd9], %f7;
$L__BB1_10:
	ret;

}
	// .globl	_Z19dp_warpReduceVectorPKfS0_Pfi
.visible .entry _Z19dp_warpReduceVectorPKfS0_Pfi(
	.param .u64 .ptr .align 1 _Z19dp_warpReduceVectorPKfS0_Pfi_param_0,
	.param .u64 .ptr .align 1 _Z19dp_warpReduceVectorPKfS0_Pfi_param_1,
	.param .u64 .ptr .align 1 _Z19dp_warpReduceVectorPKfS0_Pfi_param_2,
	.param .u32 _Z19dp_warpReduceVectorPKfS0_Pfi_param_3
)
{
	.reg .pred 	%p<16>;
	.reg .b32 	%r<42>;
	.reg .b32 	%f<41>;
	.reg .b64 	%rd<10>;

	ld.param.u64 	%rd1, [_Z19dp_warpReduceVectorPKfS0_Pfi_param_0];
	ld.param.u64 	%rd2, [_Z19dp_warpReduceVectorPKfS0_Pfi_param_1];
	ld.param.u64 	%rd3, [_Z19dp_warpReduceVectorPKfS0_Pfi_param_2];
	ld.param.u32 	%r5, [_Z19dp_warpReduceVectorPKfS0_Pfi_param_3];
	mov.u32 	%r1, %tid.x;
	mov.u32 	%r6, %ctaid.x;
	mov.u32 	%r2, %ntid.x;
	mad.lo.s32 	%r7, %r6, %r2, %r1;
	shr.s32 	%r8, %r7, 31;
	shr.u32 	%r9, %r8, 27;
	add.s32 	%r10, %r7, %r9;
	and.b32  	%r11, %r10, -32;
	sub.s32 	%r3, %r7, %r11;
	shl.b32 	%r4, %r7, 2;
	or.b32  	%r12, %r4, 3;
	setp.ge.s32 	%p1, %r12, %r5;
	mov.f32 	%f40, 0f00000000;
	@%p1 bra 	$L__BB2_2;
	cvta.to.global.u64 	%rd4, %rd1;
	cvta.to.global.u64 	%rd5, %rd2;
	mul.wide.s32 	%rd6, %r4, 4;
	add.s64 	%rd7, %rd4, %rd6;
	ld.global.nc.v4.f32 	{%f6, %f7, %f8, %f9}, [%rd7];
	add.s64 	%rd8, %rd5, %rd6;
	ld.global.nc.v4.f32 	{%f10, %f11, %f12, %f13}, [%rd8];
	mul.f32 	%f14, %f7, %f11;
	fma.rn.f32 	%f15, %f6, %f10, %f14;
	fma.rn.f32 	%f16, %f8, %f12, %f15;
	fma.rn.f32 	%f17, %f9, %f13, %f16;
	add.f32 	%f40, %f17, 0f00000000;
$L__BB2_2:
	mov.b32 	%r13, %f40;
	shfl.sync.down.b32	%r14|%p2, %r13, 16, 31, -1;
	mov.b32 	%f18, %r14;
	add.f32 	%f19, %f40, %f18;
	mov.b32 	%r15, %f19;
	shfl.sync.down.b32	%r16|%p3, %r15, 8, 31, -1;
	mov.b32 	%f20, %r16;
	add.f32 	%f21, %f19, %f20;
	mov.b32 	%r17, %f21;
	shfl.sync.down.b32	%r18|%p4, %r17, 4, 31, -1;
	mov.b32 	%f22, %r18;
	add.f32 	%f23, %f21, %f22;
	mov.b32 	%r19, %f23;
	shfl.sync.down.b32	%r20|%p5, %r19, 2, 31, -1;
	mov.b32 	%f24, %r20;
	add.f32 	%f25, %f23, %f24;
	mov.b32 	%r21, %f25;
	shfl.sync.down.b32	%r22|%p6, %r21, 1, 31, -1;
	mov.b32 	%f26, %r22;
	add.f32 	%f3, %f25, %f26;
	setp.ne.s32 	%p7, %r3, 0;
	@%p7 bra 	$L__BB2_4;
	shr.u32 	%r23, %r1, 3;
	and.b32  	%r24, %r23, 124;
	mov.u32 	%r25, warpSum;
	add.s32 	%r26, %r25, %r24;
	st.shared.f32 	[%r26], %f3;
$L__BB2_4:
	bar.sync 	0;
	setp.gt.u32 	%p8, %r1, 31;
	@%p8 bra 	$L__BB2_7;
	setp.ne.s32 	%p9, %r3, 0;
	add.s32 	%r27, %r2, 31;
	shr.u32 	%r28, %r27, 5;
	setp.lt.s32 	%p10, %r3, %r28;
	selp.f32 	%f27, 0f3F800000, 0f00000000, %p10;
	shl.b32 	%r29, %r3, 2;
	mov.u32 	%r30, warpSum;
	add.s32 	%r31, %r30, %r29;
	ld.shared.f32 	%f28, [%r31];
	mul.f32 	%f29, %f28, %f27;
	mov.b32 	%r32, %f29;
	shfl.sync.down.b32	%r33|%p11, %r32, 16, 31, -1;
	mov.b32 	%f30, %r33;
	add.f32 	%f31, %f29, %f30;
	mov.b32 	%r34, %f31;
	shfl.sync.down.b32	%r35|%p12, %r34, 8, 31, -1;
	mov.b32 	%f32, %r35;
	add.f32 	%f33, %f31, %f32;
	mov.b32 	%r36, %f33;
	shfl.sync.down.b32	%r37|%p13, %r36, 4, 31, -1;
	mov.b32 	%f34, %r37;
	add.f32 	%f35, %f33, %f34;
	mov.b32 	%r38, %f35;
	shfl.sync.down.b32	%r39|%p14, %r38, 2, 31, -1;
	mov.b32 	%f36, %r39;
	add.f32 	%f37, %f35, %f36;
	mov.b32 	%r40, %f37;
	shfl.sync.down.b32	%r41|%p15, %r40, 1, 31, -1;
	mov.b32 	%f38, %r41;
	add.f32 	%f4, %f37, %f38;
	@%p9 bra 	$L__BB2_7;
	cvta.to.global.u64 	%rd9, %rd3;
	atom.global.add.f32 	%f39, [%rd9], %f4;
$L__BB2_7:
	ret;

}


// ===== COMPILED SASS (sm_100) =====

	.target	sm_100

	.elftype	@"ET_EXEC"


//--------------------- .note.nv.tkinfo           --------------------------
	.section	.note.nv.tkinfo,"",@"SHT_NOTE"
	.sectionflags	@"SHF_NOTE_NV_TKINFO"
	.tkinfo
        /*0018*/ 	.word	0x00000002
        /*0030*/ 	.string	""
        /*0030*/ 	.string	"ptxas"
        /*0030*/ 	.string	"Cuda compilation tools, release 13.0, V13.0.88"
        /*0030*/ 	.string	"Build cuda_13.0.r13.0/compiler.36424714_0"
        /*0030*/ 	.string	"-arch sm_100 -m 64 "



//--------------------- .note.nv.cuinfo           --------------------------
	.section	.note.nv.cuinfo,"",@"SHT_NOTE"
	.sectionflags	@"SHF_NOTE_NV_CUINFO"
        /*0018*/ 	.short	0x0002
        /*001a*/ 	.short	0x0064
        /*001c*/ 	.short	0x0082
	.zero		2


//--------------------- .nv.info                  --------------------------
	.section	.nv.info,"",@"SHT_CUDA_INFO"
	.align	4


	//----- nvinfo : EIATTR_REGCOUNT
	.align		4
        /*0000*/ 	.byte	0x04, 0x2f
        /*0002*/ 	.short	(.L_1 - .L_0)
	.align		4
.L_0:
        /*0004*/ 	.word	index@(_Z13dp_warpReducePKfS0_Pfi)
        /*0008*/ 	.word	0x00000011


	//----- nvinfo : EIATTR_FRAME_SIZE
	.align		4
.L_1:
        /*000c*/ 	.byte	0x04, 0x11
        /*000e*/ 	.short	(.L_3 - .L_2)
	.align		4
.L_2:
        /*0010*/ 	.word	index@(_Z13dp_warpReducePKfS0_Pfi)
        /*0014*/ 	.word	0x00000000


	//----- nvinfo : EIATTR_REGCOUNT
	.align		4
.L_3:
        /*0018*/ 	.byte	0x04, 0x2f
        /*001a*/ 	.short	(.L_5 - .L_4)
	.align		4
.L_4:
        /*001c*/ 	.word	index@(_Z22dp_warpReduce_granularPKfS0_Pfi)
        /*0020*/ 	.word	0x00000011


	//----- nvinfo : EIATTR_FRAME_SIZE
	.align		4
.L_5:
        /*0024*/ 	.byte	0x04, 0x11
        /*0026*/ 	.short	(.L_7 - .L_6)
	.align		4
.L_6:
        /*0028*/ 	.word	index@(_Z22dp_warpReduce_granularPKfS0_Pfi)
        /*002c*/ 	.word	0x00000000


	//----- nvinfo : EIATTR_REGCOUNT
	.align		4
.L_7:
        /*0030*/ 	.byte	0x04, 0x2f
        /*0032*/ 	.short	(.L_9 - .L_8)
	.align		4
.L_8:
        /*0034*/ 	.word	index@(_Z19dp_warpReduceVectorPKfS0_Pfi)
        /*0038*/ 	.word	0x00000010


	//----- nvinfo : EIATTR_FRAME_SIZE
	.align		4
.L_9:
        /*003c*/ 	.byte	0x04, 0x11
        /*003e*/ 	.short	(.L_11 - .L_10)
	.align		4
.L_10:
        /*0040*/ 	.word	index@(_Z19dp_warpReduceVectorPKfS0_Pfi)
        /*0044*/ 	.word	0x00000000


	//----- nvinfo : EIATTR_MIN_STACK_SIZE
	.align		4
.L_11:
        /*0048*/ 	.byte	0x04, 0x12
        /*004a*/ 	.short	(.L_13 - .L_12)
	.align		4
.L_12:
        /*004c*/ 	.word	index@(_Z19dp_warpReduceVectorPKfS0_Pfi)
        /*0050*/ 	.word	0x00000000


	//----- nvinfo : EIATTR_MIN_STACK_SIZE
	.align		4
.L_13:
        /*0054*/ 	.byte	0x04, 0x12
        /*0056*/ 	.short	(.L_15 - .L_14)
	.align		4
.L_14:
        /*0058*/ 	.word	index@(_Z22dp_warpReduce_granularPKfS0_Pfi)
        /*005c*/ 	.word	0x00000000


	//----- nvinfo : EIATTR_MIN_STACK_SIZE
	.align		4
.L_15:
        /*0060*/ 	.byte	0x04, 0x12
        /*0062*/ 	.short	(.L_17 - .L_16)
	.align		4
.L_16:
        /*0064*/ 	.word	index@(_Z13dp_warpReducePKfS0_Pfi)
        /*0068*/ 	.word	0x00000000
.L_17:


//--------------------- .nv.compat                --------------------------
	.section	.nv.compat,"",@"SHT_CUDA_COMPAT_INFO"
	.align	4
        /*0000*/ 	.byte	0x02, 0x09, 0x00, 0x00, 0x02, 0x02, 0x01, 0x00, 0x02, 0x05, 0x05, 0x00, 0x03, 0x07, 0x01, 0x01
        /*0010*/ 	.byte	0x02, 0x03, 0x00, 0x00, 0x02, 0x06, 0x01, 0x00, 0x04, 0x0b, 0x08, 0x00, 0x09, 0x00, 0x00, 0x00
        /*0020*/ 	.byte	0x00, 0x00, 0x00, 0x00


//--------------------- .nv.info._Z19dp_warpReduceVectorPKfS0_Pfi --------------------------
	.section	.nv.info._Z19dp_warpReduceVectorPKfS0_Pfi,"",@"SHT_CUDA_INFO"
	.sectionflags	@""
	.align	4


	//----- nvinfo : EIATTR_CUDA_API_VERSION
	.align		4
        /*0000*/ 	.byte	0x04, 0x37
        /*0002*/ 	.short	(.L_19 - .L_18)
.L_18:
        /*0004*/ 	.word	0x00000082


	//----- nvinfo : EIATTR_KPARAM_INFO
	.align		4
.L_19:
        /*0008*/ 	.byte	0x04, 0x17
        /*000a*/ 	.short	(.L_21 - .L_20)
.L_20:
        /*000c*/ 	.word	0x00000000
        /*0010*/ 	.short	0x0003
        /*0012*/ 	.short	0x0018
        /*0014*/ 	.byte	0x00, 0xf0, 0x11, 0x00


	//----- nvinfo : EIATTR_KPARAM_INFO
	.align		4
.L_21:
        /*0018*/ 	.byte	0x04, 0x17
        /*001a*/ 	.short	(.L_23 - .L_22)
.L_22:
        /*001c*/ 	.word	0x00000000
        /*0020*/ 	.short	0x0002
        /*0022*/ 	.short	0x0010
        /*0024*/ 	.byte	0x00, 0xf5, 0x21, 0x00


	//----- nvinfo : EIATTR_KPARAM_INFO
	.align		4
.L_23:
        /*0028*/ 	.byte	0x04, 0x17
        /*002a*/ 	.short	(.L_25 - .L_24)
.L_24:
        /*002c*/ 	.word	0x00000000
        /*0030*/ 	.short	0x0001
        /*0032*/ 	.short	0x0008
        /*0034*/ 	.byte	0x00, 0xf5, 0x21, 0x00


	//----- nvinfo : EIATTR_KPARAM_INFO
	.align		4
.L_25:
        /*0038*/ 	.byte	0x04, 0x17
        /*003a*/ 	.short	(.L_27 - .L_26)
.L_26:
        /*003c*/ 	.word	0x00000000
        /*0040*/ 	.short	0x0000
        /*0042*/ 	.short	0x0000
        /*0044*/ 	.byte	0x00, 0xf5, 0x21, 0x00


	//----- nvinfo : EIATTR_SPARSE_MMA_MASK
	.align		4
.L_27:
        /*0048*/ 	.byte	0x03, 0x50
        /*004a*/ 	.short	0x0000


	//----- nvinfo : EIATTR_MAXREG_COUNT
	.align		4
        /*004c*/ 	.byte	0x03, 0x1b
        /*004e*/ 	.short	0x00ff


	//----- nvinfo : EIATTR_NUM_BARRIERS
	.align		4
        /*0050*/ 	.byte	0x02, 0x4c
        /*0052*/ 	.byte	0x01
	.zero		1


	//----- nvinfo : EIATTR_MERCURY_ISA_VERSION
	.align		4
        /*0054*/ 	.byte	0x03, 0x5f
        /*0056*/ 	.short	0x0101


	//----- nvinfo : EIATTR_COOP_GROUP_MASK_REGIDS
	.align		4
        /*0058*/ 	.byte	0x04, 0x29
        /*005a*/ 	.short	(.L_29 - .L_28)


	//   ....[0]....
.L_28:
        /*005c*/ 	.word	0xffffffff


	//   ....[1]....
        /*0060*/ 	.word	0xffffffff


	//   ....[2]....
        /*0064*/ 	.word	0xffffffff


	//   ....[3]....
        /*0068*/ 	.word	0xffffffff


	//   ....[4]....
        /*006c*/ 	.word	0xffffffff


	//   ....[5]....
        /*0070*/ 	.word	0xffffffff


	//   ....[6]....
        /*0074*/ 	.word	0xffffffff


	//   ....[7]....
        /*0078*/ 	.word	0xffffffff


	//   ....[8]....
        /*007c*/ 	.word	0xffffffff


	//   ....[9]....
        /*0080*/ 	.word	0xffffffff


	//----- nvinfo : EIATTR_COOP_GROUP_INSTR_OFFSETS
	.align		4
.L_29:
        /*0084*/ 	.byte	0x04, 0x28
        /*0086*/ 	.short	(.L_31 - .L_30)


	//   ....[0]....
.L_30:
        /*0088*/ 	.word	0x000001c0


	//   ....[1]....
        /*008c*/ 	.word	0x00000220


	//   ....[2]....
        /*0090*/ 	.word	0x00000260


	//   ....[3]....
        /*0094*/ 	.word	0x00000280


	//   ....[4]....
        /*0098*/ 	.word	0x000002a0


	//   ....[5]....
        /*009c*/ 	.word	0x00000390


	//   ....[6]....
        /*00a0*/ 	.word	0x000003b0


	//   ....[7]....
        /*00a4*/ 	.word	0x000003d0


	//   ....[8]....
        /*00a8*/ 	.word	0x000003f0


	//   ....[9]....
        /*00ac*/ 	.word	0x00000410


	//----- nvinfo : EIATTR_VRC_CTA_INIT_COUNT
	.align		4
.L_31:
        /*00b0*/ 	.byte	0x02, 0x4a
	.zero		1
	.zero		1


	//----- nvinfo : EIATTR_EXIT_INSTR_OFFSETS
	.align		4
        /*00b4*/ 	.byte	0x04, 0x1c
        /*00b6*/ 	.short	(.L_33 - .L_32)


	//   ....[0]....
.L_32:
        /*00b8*/ 	.word	0x000002e0


	//   ....[1]....
        /*00bc*/ 	.word	0x00000420


	//   ....[2]....
        /*00c0*/ 	.word	0x00000460


	//----- nvinfo : EIATTR_CBANK_PARAM_SIZE
	.align		4
.L_33:
        /*00c4*/ 	.byte	0x03, 0x19
        /*00c6*/ 	.short	0x001c


	//----- nvinfo : EIATTR_PARAM_CBANK
	.align		4
        /*00c8*/ 	.byte	0x04, 0x0a
        /*00ca*/ 	.short	(.L_35 - .L_34)
	.align		4
.L_34:
        /*00cc*/ 	.word	index@(.nv.constant0._Z19dp_warpReduceVectorPKfS0_Pfi)
        /*00d0*/ 	.short	0x0380
        /*00d2*/ 	.short	0x001c


	//----- nvinfo : EIATTR_SW_WAR
	.align		4
.L_35:
        /*00d4*/ 	.byte	0x04, 0x36
        /*00d6*/ 	.short	(.L_37 - .L_36)
.L_36:
        /*00d8*/ 	.word	0x00000008
.L_37:


//--------------------- .nv.info._Z22dp_warpReduce_granularPKfS0_Pfi --------------------------
	.section	.nv.info._Z22dp_warpReduce_granularPKfS0_Pfi,"",@"SHT_CUDA_INFO"
	.sectionflags	@""
	.align	4


	//----- nvinfo : EIATTR_CUDA_API_VERSION
	.align		4
        /*0000*/ 	.byte	0x04, 0x37
        /*0002*/ 	.short	(.L_39 - .L_38)
.L_38:
        /*0004*/ 	.word	0x00000082


	//----- nvinfo : EIATTR_KPARAM_INFO
	.align		4
.L_39:
        /*0008*/ 	.byte	0x04, 0x17
        /*000a*/ 	.short	(.L_41 - .L_40)
.L_40:
        /*000c*/ 	.word	0x00000000
        /*0010*/ 	.short	0x0003
        /*0012*/ 	.short	0x0018
        /*0014*/ 	.byte	0x00, 0xf0, 0x11, 0x00


	//----- nvinfo : EIATTR_KPARAM_INFO
	.align		4
.L_41:
        /*0018*/ 	.byte	0x04, 0x17
        /*001a*/ 	.short	(.L_43 - .L_42)
.L_42:
        /*001c*/ 	.word	0x00000000
        /*0020*/ 	.short	0x0002
        /*0022*/ 	.short	0x0010
        /*0024*/ 	.byte	0x00, 0xf5, 0x21, 0x00


	//----- nvinfo : EIATTR_KPARAM_INFO
	.align		4
.L_43:
        /*0028*/ 	.byte	0x04, 0x17
        /*002a*/ 	.short	(.L_45 - .L_44)
.L_44:
        /*002c*/ 	.word	0x00000000
        /*0030*/ 	.short	0x0001
        /*0032*/ 	.short	0x0008
        /*0034*/ 	.byte	0x00, 0xf5, 0x21, 0x00


	//----- nvinfo : EIATTR_KPARAM_INFO
	.align		4
.L_45:
        /*0038*/ 	.byte	0x04, 0x17
        /*003a*/ 	.short	(.L_47 - .L_46)
.L_46:
        /*003c*/ 	.word	0x00000000
        /*0040*/ 	.short	0x0000
        /*0042*/ 	.short	0x0000
        /*0044*/ 	.byte	0x00, 0xf5, 0x21, 0x00


	//----- nvinfo : EIATTR_SPARSE_MMA_MASK
	.align		4
.L_47:
        /*0048*/ 	.byte	0x03, 0x50
        /*004a*/ 	.short	0x0000


	//----- nvinfo : EIATTR_MAXREG_COUNT
	.align		4
        /*004c*/ 	.byte	0x03, 0x1b
        /*004e*/ 	.short	0x00ff


	//----- nvinfo : EIATTR_NUM_BARRIERS
	.align		4
        /*0050*/ 	.byte	0x02, 0x4c
        /*0052*/ 	.byte	0x01
	.zero		1


	//----- nvinfo : EIATTR_MERCURY_ISA_VERSION
	.align		4
        /*0054*/ 	.byte	0x03, 0x5f
        /*0056*/ 	.short	0x0101


	//----- nvinfo : EIATTR_COOP_GROUP_MASK_REGIDS
	.align		4
        /*0058*/ 	.byte	0x04, 0x29
        /*005a*/ 	.short	(.L_49 - .L_48)


	//   ....[0]....
.L_48:
        /*005c*/ 	.word	0xffffffff


	//   ....[1]....
        /*0060*/ 	.word	0xffffffff


	//   ....[2]....
        /*0064*/ 	.word	0xffffffff


	//   ....[3]....
        /*0068*/ 	.word	0xffffffff


	//   ....[4]....
        /*006c*/ 	.word	0xffffffff


	//   ....[5]....
        /*0070*/ 	.word	0xffffffff


	//   ....[6]....
        /*0074*/ 	.word	0xffffffff


	//   ....[7]....
        /*0078*/ 	.word	0xffffffff


	//   ....[8]....
        /*007c*/ 	.word	0xffffffff


	//   ....[9]....
        /*0080*/ 	.word	0xffffffff


	//----- nvinfo : EIATTR_COOP_GROUP_INSTR_OFFSETS
	.align		4
.L_49:
        /*0084*/ 	.byte	0x04, 0x28
        /*0086*/ 	.short	(.L_51 - .L_50)


	//   ....[0]....
.L_50:
        /*0088*/ 	.word	0x000001a0


	//   ....[1]....
        /*008c*/ 	.word	0x000001d0


	//   ....[2]....
        /*0090*/ 	.word	0x00000200


	//   ....[3]....
        /*0094*/ 	.word	0x00000290


	//   ....[4]....
        /*0098*/ 	.word	0x000002d0


	//   ....[5]....
        /*009c*/ 	.word	0x000003c0


	//   ....[6]....
        /*00a0*/ 	.word	0x000003e0


	//   ....[7]....
        /*00a4*/ 	.word	0x00000400


	//   ....[8]....
        /*00a8*/ 	.word	0x00000420


	//   ....[9]....
        /*00ac*/ 	.word	0x00000440


	//----- nvinfo : EIATTR_VRC_CTA_INIT_COUNT
	.align		4
.L_51:
        /*00b0*/ 	.byte	0x02, 0x4a
	.zero		1
	.zero		1


	//----- nvinfo : EIATTR_EXIT_INSTR_OFFSETS
	.align		4
        /*00b4*/ 	.byte	0x04, 0x1c
        /*00b6*/ 	.short	(.L_53 - .L_52)


	//   ....[0]....
.L_52:
        /*00b8*/ 	.word	0x00000320


	//   ....[1]....
        /*00bc*/ 	.word	0x00000450


	//   ....[2]....
        /*00c0*/ 	.word	0x00000490


	//----- nvinfo : EIATTR_CRS_STACK_SIZE
	.align		4
.L_53:
        /*00c4*/ 	.byte	0x04, 0x1e
        /*00c6*/ 	.short	(.L_55 - .L_54)
.L_54:
        /*00c8*/ 	.word	0x00000000


	//----- nvinfo : EIATTR_CBANK_PARAM_SIZE
	.align		4
.L_55:
        /*00cc*/ 	.byte	0x03, 0x19
        /*00ce*/ 	.short	0x001c


	//----- nvinfo : EIATTR_PARAM_CBANK
	.align		4
        /*00d0*/ 	.byte	0x04, 0x0a
        /*00d2*/ 	.short	(.L_57 - .L_56)
	.align		4
.L_56:
        /*00d4*/ 	.word	index@(.nv.constant0._Z22dp_warpReduce_granularPKfS0_Pfi)
        /*00d8*/ 	.short	0x0380
        /*00da*/ 	.short	0x001c


	//----- nvinfo : EIATTR_SW_WAR
	.align		4
.L_57:
        /*00dc*/ 	.byte	0x04, 0x36
        /*00de*/ 	.short	(.L_59 - .L_58)
.L_58:
        /*00e0*/ 	.word	0x00000008
.L_59:


//--------------------- .nv.info._Z13dp_warpReducePKfS0_Pfi --------------------------
	.section	.nv.info._Z13dp_warpReducePKfS0_Pfi,"",@"SHT_CUDA_INFO"
	.sectionflags	@""
	.align	4


	//----- nvinfo : EIATTR_CUDA_API_VERSION
	.align		4
        /*0000*/ 	.byte	0x04, 0x37
        /*0002*/ 	.short	(.L_61 - .L_60)
.L_60:
        /*0004*/ 	.word	0x00000082


	//----- nvinfo : EIATTR_KPARAM_INFO
	.align		4
.L_61:
        /*0008*/ 	.byte	0x04, 0x17
        /*000a*/ 	.short	(.L_63 - .L_62)
.L_62:
        /*000c*/ 	.word	0x00000000
        /*0010*/ 	.short	0x0003
        /*0012*/ 	.short	0x0018
        /*0014*/ 	.byte	0x00, 0xf0, 0x11, 0x00


	//----- nvinfo : EIATTR_KPARAM_INFO
	.align		4
.L_63:
        /*0018*/ 	.byte	0x04, 0x17
        /*001a*/ 	.short	(.L_65 - .L_64)
.L_64:
        /*001c*/ 	.word	0x00000000
        /*0020*/ 	.short	0x0002
        /*0022*/ 	.short	0x0010
        /*0024*/ 	.byte	0x00, 0xf5, 0x21, 0x00


	//----- nvinfo : EIATTR_KPARAM_INFO
	.align		4
.L_65:
        /*0028*/ 	.byte	0x04, 0x17
        /*002a*/ 	.short	(.L_67 - .L_66)
.L_66:
        /*002c*/ 	.word	0x00000000
        /*0030*/ 	.short	0x0001
        /*0032*/ 	.short	0x0008
        /*0034*/ 	.byte	0x00, 0xf5, 0x21, 0x00


	//----- nvinfo : EIATTR_KPARAM_INFO
	.align		4
.L_67:
        /*0038*/ 	.byte	0x04, 0x17
        /*003a*/ 	.short	(.L_69 - .L_68)
.L_68:
        /*003c*/ 	.word	0x00000000
        /*0040*/ 	.short	0x0000
        /*0042*/ 	.short	0x0000
        /*0044*/ 	.byte	0x00, 0xf5, 0x21, 0x00


	//----- nvinfo : EIATTR_SPARSE_MMA_MASK
	.align		4
.L_69:
        /*0048*/ 	.byte	0x03, 0x50
        /*004a*/ 	.short	0x0000


	//----- nvinfo : EIATTR_MAXREG_COUNT
	.align		4
        /*004c*/ 	.byte	0x03, 0x1b
        /*004e*/ 	.short	0x00ff


	//----- nvinfo : EIATTR_NUM_BARRIERS
	.align		4
        /*0050*/ 	.byte	0x02, 0x4c
        /*0052*/ 	.byte	0x01
	.zero		1


	//----- nvinfo : EIATTR_MERCURY_ISA_VERSION
	.align		4
        /*0054*/ 	.byte	0x03, 0x5f
        /*0056*/ 	.short	0x0101


	//----- nvinfo : EIATTR_COOP_GROUP_MASK_REGIDS
	.align		4
        /*0058*/ 	.byte	0x04, 0x29
        /*005a*/ 	.short	(.L_71 - .L_70)


	//   ....[0]....
.L_70:
        /*005c*/ 	.word	0xffffffff


	//   ....[1]....
        /*0060*/ 	.word	0xffffffff


	//   ....[2]....
        /*0064*/ 	.word	0xffffffff


	//   ....[3]....
        /*0068*/ 	.word	0xffffffff


	//   ....[4]....
        /*006c*/ 	.word	0xffffffff


	//   ....[5]....
        /*0070*/ 	.word	0xffffffff


	//   ....[6]....
        /*0074*/ 	.word	0xffffffff


	//   ....[7]....
        /*0078*/ 	.word	0xffffffff


	//   ....[8]....
        /*007c*/ 	.word	0xffffffff


	//   ....[9]....
        /*0080*/ 	.word	0xffffffff


	//----- nvinfo : EIATTR_COOP_GROUP_INSTR_OFFSETS
	.align		4
.L_71:
        /*0084*/ 	.byte	0x04, 0x28
        /*0086*/ 	.short	(.L_73 - .L_72)


	//   ....[0]....
.L_72:
        /*0088*/ 	.word	0x000001a0


	//   ....[1]....
        /*008c*/ 	.word	0x000001d0


	//   ....[2]....
        /*0090*/ 	.word	0x00000200


	//   ....[3]....
        /*0094*/ 	.word	0x00000290


	//   ....[4]....
        /*0098*/ 	.word	0x000002d0


	//   ....[5]....
        /*009c*/ 	.word	0x000003d0


	//   ....[6]....
        /*00a0*/ 	.word	0x000003f0


	//   ....[7]....
        /*00a4*/ 	.word	0x00000410


	//   ....[8]....
        /*00a8*/ 	.word	0x00000430


	//   ....[9]....
        /*00ac*/ 	.word	0x00000450


	//----- nvinfo : EIATTR_VRC_CTA_INIT_COUNT
	.align		4
.L_73:
        /*00b0*/ 	.byte	0x02, 0x4a
	.zero		1
	.zero		1


	//----- nvinfo : EIATTR_EXIT_INSTR_OFFSETS
	.align		4
        /*00b4*/ 	.byte	0x04, 0x1c
        /*00b6*/ 	.short	(.L_75 - .L_74)


	//   ....[0]....
.L_74:
        /*00b8*/ 	.word	0x00000320


	//   ....[1]....
        /*00bc*/ 	.word	0x00000460


	//   ....[2]....
        /*00c0*/ 	.word	0x000004a0


	//----- nvinfo : EIATTR_CRS_STACK_SIZE
	.align		4
.L_75:
        /*00c4*/ 	.byte	0x04, 0x1e
        /*00c6*/ 	.short	(.L_77 - .L_76)
.L_76:
        /*00c8*/ 	.word	0x00000000


	//----- nvinfo : EIATTR_CBANK_PARAM_SIZE
	.align		4
.L_77:
        /*00cc*/ 	.byte	0x03, 0x19
        /*00ce*/ 	.short	0x001c


	//----- nvinfo : EIATTR_PARAM_CBANK
	.align		4
        /*00d0*/ 	.byte	0x04, 0x0a
        /*00d2*/ 	.short	(.L_79 - .L_78)
	.align		4
.L_78:
        /*00d4*/ 	.word	index@(.nv.constant0._Z13dp_warpReducePKfS0_Pfi)
        /*00d8*/ 	.short	0x0380
        /*00da*/ 	.short	0x001c


	//----- nvinfo : EIATTR_SW_WAR
	.align		4
.L_79:
        /*00dc*/ 	.byte	0x04, 0x36
        /*00de*/ 	.short	(.L_81 - .L_80)
.L_80:
        /*00e0*/ 	.word	0x00000008
.L_81:


//--------------------- .nv.callgraph             --------------------------
	.section	.nv.callgraph,"",@"SHT_CUDA_CALLGRAPH"
	.align	4
	.sectionentsize	8
	.align		4
        /*0000*/ 	.word	0x00000000
	.align		4
        /*0004*/ 	.word	0xffffffff
	.align		4
        /*0008*/ 	.word	0x00000000
	.align		4
        /*000c*/ 	.word	0xfffffffe
	.align		4
        /*0010*/ 	.word	0x00000000
	.align		4
        /*0014*/ 	.word	0xfffffffd
	.align		4
        /*0018*/ 	.word	0x00000000
	.align		4
        /*001c*/ 	.word	0xfffffffc


//--------------------- .text._Z19dp_warpReduceVectorPKfS0_Pfi --------------------------
	.section	.text._Z19dp_warpReduceVectorPKfS0_Pfi,"ax",@progbits
	.align	128
        .global         _Z19dp_warpReduceVectorPKfS0_Pfi
        .type           _Z19dp_warpReduceVectorPKfS0_Pfi,@function
        .size           _Z19dp_warpReduceVectorPKfS0_Pfi,(.L_x_9 - _Z19dp_warpReduceVectorPKfS0_Pfi)
        .other          _Z19dp_warpReduceVectorPKfS0_Pfi,@"STO_CUDA_ENTRY STV_DEFAULT"
_Z19dp_warpReduceVectorPKfS0_Pfi:
.text._Z19dp_warpReduceVectorPKfS0_Pfi:
[----:B------:R-:W-:Y:S01]  /*0000*/  LDC R1, c[0x0][0x37c] ;  /* 0x0000df00ff017b82 */ /* 0x000fe20000000800 */
[----:B------:R-:W0:Y:S07]  /*0010*/  S2R R3, SR_TID.X ;  /* 0x0000000000037919 */ /* 0x000e2e0000002100 */
[----:B------:R-:W0:Y:S01]  /*0020*/  S2UR UR4, SR_CTAID.X ;  /* 0x00000000000479c3 */ /* 0x000e220000002500 */
[----:B------:R-:W1:Y:S01]  /*0030*/  LDCU UR5, c[0x0][0x398] ;  /* 0x00007300ff0577ac */ /* 0x000e620008000800 */
[----:B------:R-:W2:Y:S06]  /*0040*/  LDCU.64 UR6, c[0x0][0x358] ;  /* 0x00006b00ff0677ac */ /* 0x000eac0008000a00 */
[----:B------:R-:W0:Y:S08]  /*0050*/  LDC R0, c[0x0][0x360] ;  /* 0x0000d800ff007b82 */ /* 0x000e300000000800 */
[----:B------:R-:W3:Y:S08]  /*0060*/  LDC.64 R4, c[0x0][0x380] ;  /* 0x0000e000ff047b82 */ /* 0x000ef00000000a00 */
[----:B------:R-:W4:Y:S01]  /*0070*/  LDC.64 R8, c[0x0][0x388] ;  /* 0x0000e200ff087b82 */ /* 0x000f220000000a00 */
[----:B0-----:R-:W-:-:S05]  /*0080*/  IMAD R2, R0, UR4, R3 ;  /* 0x0000000400027c24 */ /* 0x001fca000f8e0203 */
[----:B------:R-:W-:-:S04]  /*0090*/  SHF.L.U32 R7, R2, 0x2, RZ ;  /* 0x0000000202077819 */ /* 0x000fc800000006ff */
[----:B------:R-:W-:-:S04]  /*00a0*/  IADD3 R6, PT, PT, R7, 0x3, RZ ;  /* 0x0000000307067810 */ /* 0x000fc80007ffe0ff */
[----:B-1----:R-:W-:-:S13]  /*00b0*/  ISETP.GE.AND P0, PT, R6, UR5, PT ;  /* 0x0000000506007c0c */ /* 0x002fda000bf06270 */
[----:B---3--:R-:W-:-:S04]  /*00c0*/  @!P0 IMAD.WIDE R4, R7, 0x4, R4 ;  /* 0x0000000407048825 */ /* 0x008fc800078e0204 */
[----:B----4-:R-:W-:Y:S02]  /*00d0*/  @!P0 IMAD.WIDE R8, R7, 0x4, R8 ;  /* 0x0000000407088825 */ /* 0x010fe400078e0208 */
[----:B--2---:R-:W2:Y:S04]  /*00e0*/  @!P0 LDG.E.128.CONSTANT R4, desc[UR6][R4.64] ;  /* 0x0000000604048981 */ /* 0x004ea8000c1e9d00 */
[----:B------:R-:W2:Y:S01]  /*00f0*/  @!P0 LDG.E.128.CONSTANT R8, desc[UR6][R8.64] ;  /* 0x0000000608088981 */ /* 0x000ea2000c1e9d00 */
[----:B------:R-:W-:Y:S01]  /*0100*/  ISETP.GT.U32.AND P1, PT, R3, 0x1f, PT ;  /* 0x0000001f0300780c */ /* 0x000fe20003f24070 */
[----:B--2---:R-:W-:Y:S01]  /*0110*/  @!P0 FMUL R13, R5, R9 ;  /* 0x00000009050d8220 */ /* 0x004fe20000400000 */
[----:B------:R-:W-:-:S03]  /*0120*/  SHF.R.S32.HI R5, RZ, 0x1f, R2 ;  /* 0x0000001fff057819 */ /* 0x000fc60000011402 */
[----:B------:R-:W-:Y:S01]  /*0130*/  @!P0 FFMA R13, R4, R8, R13 ;  /* 0x00000008040d8223 */ /* 0x000fe2000000000d */
[----:B------:R-:W-:-:S03]  /*0140*/  LEA.HI R5, R5, R2, RZ, 0x5 ;  /* 0x0000000205057211 */ /* 0x000fc600078f28ff */
[----:B------:R-:W-:Y:S01]  /*0150*/  @!P0 FFMA R10, R6, R10, R13 ;  /* 0x0000000a060a8223 */ /* 0x000fe2000000000d */
[----:B------:R-:W-:Y:S01]  /*0160*/  HFMA2 R6, -RZ, RZ, 0, 0 ;  /* 0x00000000ff067431 */ /* 0x000fe200000001ff */
[----:B------:R-:W-:Y:S02]  /*0170*/  LOP3.LUT R5, R5, 0xffffffe0, RZ, 0xc0, !PT ;  /* 0xffffffe005057812 */ /* 0x000fe400078ec0ff */
[----:B------:R-:W-:Y:S02]  /*0180*/  @!P0 FFMA R7, R7, R11, R10 ;  /* 0x0000000b07078223 */ /* 0x000fe4000000000a */
[----:B------:R-:W-:Y:S02]  /*0190*/  IADD3 R5, PT, PT, R2, -R5, RZ ;  /* 0x8000000502057210 */ /* 0x000fe40007ffe0ff */
[----:B------:R-:W-:Y:S02]  /*01a0*/  @!P0 FADD R6, RZ, R7 ;  /* 0x00000007ff068221 */ /* 0x000fe40000000000 */
[----:B------:R-:W-:-:S03]  /*01b0*/  ISETP.NE.AND P0, PT, R5, RZ, PT ;  /* 0x000000ff0500720c */ /* 0x000fc60003f05270 */
[----:B------:R-:W0:Y:S10]  /*01c0*/  SHFL.DOWN PT, R7, R6, 0x10, 0x1f ;  /* 0x0a001f0006077f89 */ /* 0x000e3400000e0000 */
[----:B------:R-:W1:Y:S01]  /*01d0*/  @!P0 S2R R11, SR_CgaCtaId ;  /* 0x00000000000b8919 */ /* 0x000e620000008800 */
[----:B------:R-:W-:-:S04]  /*01e0*/  @!P0 SHF.R.U32.HI R4, RZ, 0x3, R3 ;  /* 0x00000003ff048819 */ /* 0x000fc80000011603 */
[----:B------:R-:W-:Y:S01]  /*01f0*/  @!P0 LOP3.LUT R4, R4, 0x7c, RZ, 0xc0, !PT ;  /* 0x0000007c04048812 */ /* 0x000fe200078ec0ff */
[----:B0-----:R-:W-:Y:S01]  /*0200*/  FADD R7, R7, R6 ;  /* 0x0000000607077221 */ /* 0x001fe20000000000 */
[----:B------:R-:W-:-:S04]  /*0210*/  @!P0 MOV R6, 0x400 ;  /* 0x0000040000068802 */ /* 0x000fc80000000f00 */
[----:B------:R-:W0:Y:S01]  /*0220*/  SHFL.DOWN PT, R10, R7, 0x8, 0x1f ;  /* 0x09001f00070a7f89 */ /* 0x000e2200000e0000 */
[----:B-1----:R-:W-:-:S04]  /*0230*/  @!P0 LEA R11, R11, R6, 0x18 ;  /* 0x000000060b0b8211 */ /* 0x002fc800078ec0ff */
[----:B------:R-:W-:Y:S01]  /*0240*/  @!P0 IADD3 R4, PT, PT, R4, R11, RZ ;  /* 0x0000000b04048210 */ /* 0x000fe20007ffe0ff */
[----:B0-----:R-:W-:-:S05]  /*0250*/  FADD R10, R7, R10 ;  /* 0x0000000a070a7221 */ /* 0x001fca0000000000 */
[----:B------:R-:W0:Y:S02]  /*0260*/  SHFL.DOWN PT, R9, R10, 0x4, 0x1f ;  /* 0x08801f000a097f89 */ /* 0x000e2400000e0000 */
[----:B0-----:R-:W-:-:S05]  /*0270*/  FADD R9, R10, R9 ;  /* 0x000000090a097221 */ /* 0x001fca0000000000 */
[----:B------:R-:W0:Y:S02]  /*0280*/  SHFL.DOWN PT, R2, R9, 0x2, 0x1f ;  /* 0x08401f0009027f89 */ /* 0x000e2400000e0000 */
[----:B0-----:R-:W-:-:S05]  /*0290*/  FADD R2, R9, R2 ;  /* 0x0000000209027221 */ /* 0x001fca0000000000 */
[----:B------:R-:W0:Y:S02]  /*02a0*/  SHFL.DOWN PT, R7, R2, 0x1, 0x1f ;  /* 0x08201f0002077f89 */ /* 0x000e2400000e0000 */
[----:B0-----:R-:W-:-:S05]  /*02b0*/  FADD R7, R2, R7 ;  /* 0x0000000702077221 */ /* 0x001fca0000000000 */
[----:B------:R0:W-:Y:S01]  /*02c0*/  @!P0 STS [R4], R7 ;  /* 0x0000000704008388 */ /* 0x0001e20000000800 */
[----:B------:R-:W-:Y:S06]  /*02d0*/  BAR.SYNC.DEFER_BLOCKING 0x0 ;  /* 0x0000000000007b1d */ /* 0x000fec0000010000 */
[----:B------:R-:W-:Y:S05]  /*02e0*/  @P1 EXIT ;  /* 0x000000000000194d */ /* 0x000fea0003800000 */
[----:B------:R-:W1:Y:S01]  /*02f0*/  S2UR UR5, SR_CgaCtaId ;  /* 0x00000000000579c3 */ /* 0x000e620000008800 */
[----:B------:R-:W-:Y:S01]  /*0300*/  UMOV UR4, 0x400 ;  /* 0x0000040000047882 */ /* 0x000fe20000000000 */
[----:B------:R-:W-:-:S04]  /*0310*/  IADD3 R0, PT, PT, R0, 0x1f, RZ ;  /* 0x0000001f00007810 */ /* 0x000fc80007ffe0ff */
[----:B------:R-:W-:-:S04]  /*0320*/  SHF.R.U32.HI R0, RZ, 0x5, R0 ;  /* 0x00000005ff007819 */ /* 0x000fc80000011600 */
[----:B------:R-:W-:-:S04]  /*0330*/  ISETP.GE.AND P1, PT, R5, R0, PT ;  /* 0x000000000500720c */ /* 0x000fc80003f26270 */
[----:B------:R-:W-:Y:S01]  /*0340*/  FSEL R0, RZ, 1, P1 ;  /* 0x3f800000ff007808 */ /* 0x000fe20000800000 */
[----:B-1----:R-:W-:-:S06]  /*0350*/  ULEA UR4, UR5, UR4, 0x18 ;  /* 0x0000000405047291 */ /* 0x002fcc000f8ec0ff */
[----:B------:R-:W-:-:S05]  /*0360*/  LEA R2, R5, UR4, 0x2 ;  /* 0x0000000405027c11 */ /* 0x000fca000f8e10ff */
[----:B------:R-:W1:Y:S02]  /*0370*/  LDS R3, [R2] ;  /* 0x0000000002037984 */ /* 0x000e640000000800 */
[----:B-1----:R-:W-:-:S05]  /*0380*/  FMUL R0, R0, R3 ;  /* 0x0000000300007220 */ /* 0x002fca0000400000 */
[----:B------:R-:W1:Y:S02]  /*0390*/  SHFL.DOWN PT, R3, R0, 0x10, 0x1f ;  /* 0x0a001f0000037f89 */ /* 0x000e6400000e0000 */
[----:B-1----:R-:W-:-:S05]  /*03a0*/  FADD R3, R0, R3 ;  /* 0x0000000300037221 */ /* 0x002fca0000000000 */
[----:B0-----:R-:W0:Y:S02]  /*03b0*/  SHFL.DOWN PT, R4, R3, 0x8, 0x1f ;  /* 0x09001f0003047f89 */ /* 0x001e2400000e0000 */
[----:B0-----:R-:W-:-:S05]  /*03c0*/  FADD R4, R3, R4 ;  /* 0x0000000403047221 */ /* 0x001fca0000000000 */
[----:B------:R-:W0:Y:S02]  /*03d0*/  SHFL.DOWN PT, R5, R4, 0x4, 0x1f ;  /* 0x08801f0004057f89 */ /* 0x000e2400000e0000 */
[----:B0-----:R-:W-:-:S05]  /*03e0*/  FADD R5, R4, R5 ;  /* 0x0000000504057221 */ /* 0x001fca0000000000 */
[----:B------:R-:W0:Y:S02]  /*03f0*/  SHFL.DOWN PT, R2, R5, 0x2, 0x1f ;  /* 0x08401f0005027f89 */ /* 0x000e2400000e0000 */
[----:B0-----:R-:W-:-:S05]  /*0400*/  FADD R6, R5, R2 ;  /* 0x0000000205067221 */ /* 0x001fca0000000000 */
[----:B------:R0:W1:Y:S01]  /*0410*/  SHFL.DOWN PT, R7, R6, 0x1, 0x1f ;  /* 0x08201f0006077f89 */ /* 0x00006200000e0000 */
[----:B------:R-:W-:Y:S05]  /*0420*/  @P0 EXIT ;  /* 0x000000000000094d */ /* 0x000fea0003800000 */
[----:B------:R-:W2:Y:S01]  /*0430*/  LDC.64 R2, c[0x0][0x390] ;  /* 0x0000e400ff027b82 */ /* 0x000ea20000000a00 */
[----:B-1----:R-:W-:-:S05]  /*0440*/  FADD R7, R6, R7 ;  /* 0x0000000706077221 */ /* 0x002fca0000000000 */
[----:B--2---:R-:W-:Y:S01]  /*0450*/  REDG.E.ADD.F32.FTZ.RN.STRONG.GPU desc[UR6][R2.64], R7 ;  /* 0x00000007020079a6 */ /* 0x004fe2000c12f306 */
[----:B------:R-:W-:Y:S05]  /*0460*/  EXIT ;  /* 0x000000000000794d */ /* 0x000fea0003800000 */
.L_x_0:
[----:B------:R-:W-:-:S00]  /*0470*/  BRA `(.L_x_0) ;  /* 0xfffffffc00fc7947 */ /* 0x000fc0000383ffff */
[----:B------:R-:W-:-:S00]  /*0480*/  NOP ;  /* 0x0000000000007918 */ /* 0x000fc00000000000 */
[----:B------:R-:W-:-:S00]  /*0490*/  NOP ;  /* 0x0000000000007918 */ /* 0x000fc00000000000 */
[----:B------:R-:W-:-:S00]  /*04a0*/  NOP ;  /* 0x0000000000007918 */ /* 0x000fc00000000000 */
[----:B------:R-:W-:-:S00]  /*04b0*/  NOP ;  /* 0x0000000000007918 */ /* 0x000fc00000000000 */
[----:B------:R-:W-:-:S00]  /*04c0*/  NOP ;  /* 0x0000000000007918 */ /* 0x000fc00000000000 */
[----:B------:R-:W-:-:S00]  /*04d0*/  NOP ;  /* 0x0000000000007918 */ /* 0x000fc00000000000 */
[----:B------:R-:W-:-:S00]  /*04e0*/  NOP ;  /* 0x0000000000007918 */ /* 0x000fc00000000000 */
[----:B------:R-:W-:-:S00]  /*04f0*/  NOP ;  /* 0x0000000000007918 */ /* 0x000fc00000000000 */
.L_x_9:


//--------------------- .text._Z22dp_warpReduce_granularPKfS0_Pfi --------------------------
	.section	.text._Z22dp_warpReduce_granularPKfS0_Pfi,"ax",@progbits
	.align	128
        .global         _Z22dp_warpReduce_granularPKfS0_Pfi
        .type           _Z22dp_warpReduce_granularPKfS0_Pfi,@function
        .size           _Z22dp_warpReduce_granularPKfS0_Pfi,(.L_x_10 - _Z22dp_warpReduce_granularPKfS0_Pfi)
        .other          _Z22dp_warpReduce_granularPKfS0_Pfi,@"STO_CUDA_ENTRY STV_DEFAULT"
_Z22dp_warpReduce_granularPKfS0_Pfi:
.text._Z22dp_warpReduce_granularPKfS0_Pfi:
[----:B------:R-:W-:Y:S01]  /*0000*/  LDC R1, c[0x0][0x37c] ;  /* 0x0000df00ff017b82 */ /* 0x000fe20000000800 */
[----:B------:R-:W0:Y:S07]  /*0010*/  S2R R3, SR_TID.X ;  /* 0x0000000000037919 */ /* 0x000e2e0000002100 */
[----:B------:R-:W0:Y:S01]  /*0020*/  S2UR UR4, SR_CTAID.X ;  /* 0x00000000000479c3 */ /* 0x000e220000002500 */
[----:B------:R-:W1:Y:S01]  /*0030*/  LDCU UR7, c[0x0][0x398] ;  /* 0x00007300ff0777ac */ /* 0x000e620008000800 */
[----:B------:R-:W-:Y:S01]  /*0040*/  BSSY.RECONVERGENT B0, `(.L_x_1) ;  /* 0x0000015000007945 */ /* 0x000fe20003800200 */
[----:B------:R-:W-:-:S05]  /*0050*/  HFMA2 R12, -RZ, RZ, 0, 0 ;  /* 0x00000000ff0c7431 */ /* 0x000fca00000001ff */
[----:B------:R-:W0:Y:S02]  /*0060*/  LDC R0, c[0x0][0x360] ;  /* 0x0000d800ff007b82 */ /* 0x000e240000000800 */
[----:B0-----:R-:W-:Y:S01]  /*0070*/  IMAD R2, R0, UR4, R3 ;  /* 0x0000000400027c24 */ /* 0x001fe2000f8e0203 */
[----:B------:R-:W0:Y:S04]  /*0080*/  LDCU.64 UR4, c[0x0][0x358] ;  /* 0x00006b00ff0477ac */ /* 0x000e280008000a00 */
[----:B-1----:R-:W-:-:S13]  /*0090*/  ISETP.GE.AND P0, PT, R2, UR7, PT ;  /* 0x0000000702007c0c */ /* 0x002fda000bf06270 */
[----:B------:R-:W-:Y:S05]  /*00a0*/  @P0 BRA `(.L_x_2) ;  /* 0x0000000000380947 */ /* 0x000fea0003800000 */
[----:B------:R-:W1:Y:S01]  /*00b0*/  LDC.64 R8, c[0x0][0x380] ;  /* 0x0000e000ff087b82 */ /* 0x000e620000000a00 */
[----:B------:R-:W2:Y:S01]  /*00c0*/  LDCU UR6, c[0x0][0x370] ;  /* 0x00006e00ff0677ac */ /* 0x000ea20008000800 */
[----:B------:R-:W-:Y:S01]  /*00d0*/  MOV R13, R2 ;  /* 0x00000002000d7202 */ /* 0x000fe20000000f00 */
[----:B------:R-:W-:-:S05]  /*00e0*/  IMAD.MOV.U32 R12, RZ, RZ, RZ ;  /* 0x000000ffff0c7224 */ /* 0x000fca00078e00ff */
[----:B------:R-:W3:Y:S01]  /*00f0*/  LDC.64 R10, c[0x0][0x388] ;  /* 0x0000e200ff0a7b82 */ /* 0x000ee20000000a00 */
[----:B--2---:R-:W-:-:S07]  /*0100*/  IMAD R14, R0, UR6, RZ ;  /* 0x00000006000e7c24 */ /* 0x004fce000f8e02ff */
.L_x_3:
[----:B-1----:R-:W-:-:S04]  /*0110*/  IMAD.WIDE R4, R13, 0x4, R8 ;  /* 0x000000040d047825 */ /* 0x002fc800078e0208 */
[----:B---3--:R-:W-:Y:S02]  /*0120*/  IMAD.WIDE R6, R13, 0x4, R10 ;  /* 0x000000040d067825 */ /* 0x008fe400078e020a */
[----:B0-----:R-:W2:Y:S04]  /*0130*/  LDG.E.CONSTANT R5, desc[UR4][R4.64] ;  /* 0x0000000404057981 */ /* 0x001ea8000c1e9900 */
[----:B------:R-:W2:Y:S01]  /*0140*/  LDG.E.CONSTANT R6, desc[UR4][R6.64] ;  /* 0x0000000406067981 */ /* 0x000ea2000c1e9900 */
[----:B------:R-:W-:-:S04]  /*0150*/  IADD3 R13, PT, PT, R14, R13, RZ ;  /* 0x0000000d0e0d7210 */ /* 0x000fc80007ffe0ff */
[----:B------:R-:W-:Y:S01]  /*0160*/  ISETP.GE.AND P0, PT, R13, UR7, PT ;  /* 0x000000070d007c0c */ /* 0x000fe2000bf06270 */
[----:B--2---:R-:W-:-:S12]  /*0170*/  FFMA R12, R5, R6, R12 ;  /* 0x00000006050c7223 */ /* 0x004fd8000000000c */
[----:B------:R-:W-:Y:S05]  /*0180*/  @!P0 BRA `(.L_x_3) ;  /* 0xfffffffc00e08947 */ /* 0x000fea000383ffff */
.L_x_2:
[----:B0-----:R-:W-:Y:S05]  /*0190*/  BSYNC.RECONVERGENT B0 ;  /* 0x0000000000007941 */ /* 0x001fea0003800200 */
.L_x_1:
[----:B------:R-:W0:Y:S01]  /*01a0*/  SHFL.DOWN PT, R5, R12, 0x10, 0x1f ;  /* 0x0a001f000c057f89 */ /* 0x000e2200000e0000 */
[----:B------:R-:W-:Y:S01]  /*01b0*/  ISETP.GT.U32.AND P1, PT, R3, 0x1f, PT ;  /* 0x0000001f0300780c */ /* 0x000fe20003f24070 */
[----:B0-----:R-:W-:-:S05]  /*01c0*/  FADD R4, R5, R12 ;  /* 0x0000000c05047221 */ /* 0x001fca0000000000 */
[----:B------:R-:W0:Y:S02]  /*01d0*/  SHFL.DOWN PT, R5, R4, 0x8, 0x1f ;  /* 0x09001f0004057f89 */ /* 0x000e2400000e0000 */
[----:B0-----:R-:W-:Y:S01]  /*01e0*/  FADD R6, R4, R5 ;  /* 0x0000000504067221 */ /* 0x001fe20000000000 */
[----:B------:R-:W-:-:S04]  /*01f0*/  SHF.R.S32.HI R5, RZ, 0x1f, R2 ;  /* 0x0000001fff057819 */ /* 0x000fc80000011402 */
[----:B------:R-:W0:Y:S01]  /*0200*/  SHFL.DOWN PT, R7, R6, 0x4, 0x1f ;  /* 0x08801f0006077f89 */ /* 0x000e2200000e0000 */
[----:B------:R-:W-:-:S04]  /*0210*/  LEA.HI R5, R5, R2, RZ, 0x5 ;  /* 0x0000000205057211 */ /* 0x000fc800078f28ff */
[----:B------:R-:W-:-:S05]  /*0220*/  LOP3.LUT R5, R5, 0xffffffe0, RZ, 0xc0, !PT ;  /* 0xffffffe005057812 */ /* 0x000fca00078ec0ff */
[----:B------:R-:W-:-:S05]  /*0230*/  IMAD.IADD R5, R2, 0x1, -R5 ;  /* 0x0000000102057824 */ /* 0x000fca00078e0a05 */
[----:B------:R-:W-:Y:S01]  /*0240*/  ISETP.NE.AND P0, PT, R5, RZ, PT ;  /* 0x000000ff0500720c */ /* 0x000fe20003f05270 */
[----:B0-----:R-:W-:-:S12]  /*0250*/  FADD R7, R6, R7 ;  /* 0x0000000706077221 */ /* 0x001fd80000000000 */
[----:B------:R-:W0:Y:S01]  /*0260*/  @!P0 S2R R11, SR_CgaCtaId ;  /* 0x00000000000b8919 */ /* 0x000e220000008800 */
[----:B------:R-:W-:Y:S02]  /*0270*/  @!P0 MOV R6, 0x400 ;  /* 0x0000040000068802 */ /* 0x000fe40000000f00 */
[----:B------:R-:W-:Y:S01]  /*0280*/  @!P0 SHF.R.U32.HI R4, RZ, 0x3, R3 ;  /* 0x00000003ff048819 */ /* 0x000fe20000011603 */
[----:B------:R-:W1:Y:S03]  /*0290*/  SHFL.DOWN PT, R2, R7, 0x2, 0x1f ;  /* 0x08401f0007027f89 */ /* 0x000e6600000e0000 */
[----:B------:R-:W-:Y:S01]  /*02a0*/  @!P0 LOP3.LUT R4, R4, 0x7c, RZ, 0xc0, !PT ;  /* 0x0000007c04048812 */ /* 0x000fe200078ec0ff */
[----:B-1----:R-:W-:Y:S01]  /*02b0*/  FADD R2, R7, R2 ;  /* 0x0000000207027221 */ /* 0x002fe20000000000 */
[----:B0-----:R-:W-:-:S04]  /*02c0*/  @!P0 LEA R11, R11, R6, 0x18 ;  /* 0x000000060b0b8211 */ /* 0x001fc800078ec0ff */
[----:B------:R-:W0:Y:S01]  /*02d0*/  SHFL.DOWN PT, R9, R2, 0x1, 0x1f ;  /* 0x08201f0002097f89 */ /* 0x000e2200000e0000 */
[----:B------:R-:W-:Y:S01]  /*02e0*/  @!P0 IADD3 R4, PT, PT, R4, R11, RZ ;  /* 0x0000000b04048210 */ /* 0x000fe20007ffe0ff */
[----:B0-----:R-:W-:-:S05]  /*02f0*/  FADD R9, R2, R9 ;  /* 0x0000000902097221 */ /* 0x001fca0000000000 */
[----:B------:R0:W-:Y:S01]  /*0300*/  @!P0 STS [R4], R9 ;  /* 0x0000000904008388 */ /* 0x0001e20000000800 */
[----:B------:R-:W-:Y:S06]  /*0310*/  BAR.SYNC.DEFER_BLOCKING 0x0 ;  /* 0x0000000000007b1d */ /* 0x000fec0000010000 */
[----:B------:R-:W-:Y:S05]  /*0320*/  @P1 EXIT ;  /* 0x000000000000194d */ /* 0x000fea0003800000 */
[----:B------:R-:W-:-:S05]  /*0330*/  VIADD R0, R0, 0x1f ;  /* 0x0000001f00007836 */ /* 0x000fca0000000000 */
[----:B------:R-:W-:-:S04]  /*0340*/  SHF.R.U32.HI R0, RZ, 0x5, R0 ;  /* 0x00000005ff007819 */ /* 0x000fc80000011600 */
[----:B------:R-:W-:-:S13]  /*0350*/  ISETP.GE.AND P1, PT, R5, R0, PT ;  /* 0x000000000500720c */ /* 0x000fda0003f26270 */
[----:B------:R-:W1:Y:S01]  /*0360*/  @!P1 S2R R3, SR_CgaCtaId ;  /* 0x0000000000039919 */ /* 0x000e620000008800 */
[----:B------:R-:W-:-:S04]  /*0370*/  @!P1 MOV R0, 0x400 ;  /* 0x0000040000009802 */ /* 0x000fc80000000f00 */
[----:B-1----:R-:W-:Y:S02]  /*0380*/  @!P1 LEA R2, R3, R0, 0x18 ;  /* 0x0000000003029211 */ /* 0x002fe400078ec0ff */
[----:B------:R-:W-:-:S03]  /*0390*/  MOV R0, RZ ;  /* 0x000000ff00007202 */ /* 0x000fc60000000f00 */
[----:B------:R-:W-:-:S05]  /*03a0*/  @!P1 IMAD R5, R5, 0x4, R2 ;  /* 0x0000000405059824 */ /* 0x000fca00078e0202 */
[----:B------:R-:W1:Y:S04]  /*03b0*/  @!P1 LDS R0, [R5] ;  /* 0x0000000005009984 */ /* 0x000e680000000800 */
[----:B-1----:R-:W1:Y:S02]  /*03c0*/  SHFL.DOWN PT, R3, R0, 0x10, 0x1f ;  /* 0x0a001f0000037f89 */ /* 0x002e6400000e0000 */
[----:B-1----:R-:W-:-:S05]  /*03d0*/  FADD R3, R3, R0 ;  /* 0x0000000003037221 */ /* 0x002fca0000000000 */
[----:B------:R-:W1:Y:S02]  /*03e0*/  SHFL.DOWN PT, R2, R3, 0x8, 0x1f ;  /* 0x09001f0003027f89 */ /* 0x000e6400000e0000 */
[----:B-1----:R-:W-:-:S05]  /*03f0*/  FADD R2, R3, R2 ;  /* 0x0000000203027221 */ /* 0x002fca0000000000 */
[----:B------:R-:W1:Y:S02]  /*0400*/  SHFL.DOWN PT, R7, R2, 0x4, 0x1f ;  /* 0x08801f0002077f89 */ /* 0x000e6400000e0000 */
[----:B-1----:R-:W-:-:S05]  /*0410*/  FADD R7, R2, R7 ;  /* 0x0000000702077221 */ /* 0x002fca0000000000 */
[----:B0-----:R-:W0:Y:S02]  /*0420*/  SHFL.DOWN PT, R4, R7, 0x2, 0x1f ;  /* 0x08401f0007047f89 */ /* 0x001e2400000e0000 */
[----:B0-----:R-:W-:-:S05]  /*0430*/  FADD R4, R7, R4 ;  /* 0x0000000407047221 */ /* 0x001fca0000000000 */
[----:B------:R0:W1:Y:S01]  /*0440*/  SHFL.DOWN PT, R9, R4, 0x1, 0x1f ;  /* 0x08201f0004097f89 */ /* 0x00006200000e0000 */
[----:B------:R-:W-:Y:S05]  /*0450*/  @P0 EXIT ;  /* 0x000000000000094d */ /* 0x000fea0003800000 */
[----:B------:R-:W2:Y:S01]  /*0460*/  LDC.64 R2, c[0x0][0x390] ;  /* 0x0000e400ff027b82 */ /* 0x000ea20000000a00 */
[----:B-1----:R-:W-:-:S05]  /*0470*/  FADD R9, R4, R9 ;  /* 0x0000000904097221 */ /* 0x002fca0000000000 */
[----:B--2---:R-:W-:Y:S01]  /*0480*/  REDG.E.ADD.F32.FTZ.RN.STRONG.GPU desc[UR4][R2.64], R9 ;  /* 0x00000009020079a6 */ /* 0x004fe2000c12f304 */
[----:B------:R-:W-:Y:S05]  /*0490*/  EXIT ;  /* 0x000000000000794d */ /* 0x000fea0003800000 */
.L_x_4:
        /* <DEDUP_REMOVED lines=14> */
.L_x_10:


//--------------------- .text._Z13dp_warpReducePKfS0_Pfi --------------------------
	.section	.text._Z13dp_warpReducePKfS0_Pfi,"ax",@progbits
	.align	128
        .global         _Z13dp_warpReducePKfS0_Pfi
        .type           _Z13dp_warpReducePKfS0_Pfi,@function
        .size           _Z13dp_warpReducePKfS0_Pfi,(.L_x_11 - _Z13dp_warpReducePKfS0_Pfi)
        .other          _Z13dp_warpReducePKfS0_Pfi,@"STO_CUDA_ENTRY STV_DEFAULT"
_Z13dp_warpReducePKfS0_Pfi:
.text._Z13dp_warpReducePKfS0_Pfi:
[----:B------:R-:W-:Y:S01]  /*0000*/  LDC R1, c[0x0][0x37c] ;  /* 0x0000df00ff017b82 */ /* 0x000fe20000000800 */
[----:B------:R-:W0:Y:S07]  /*0010*/  S2R R3, SR_TID.X ;  /* 0x0000000000037919 */ /* 0x000e2e0000002100 */
[----:B------:R-:W0:Y:S01]  /*0020*/  S2UR UR4, SR_CTAID.X ;  /* 0x00000000000479c3 */ /* 0x000e220000002500 */
[----:B------:R-:W1:Y:S01]  /*0030*/  LDCU UR5, c[0x0][0x398] ;  /* 0x00007300ff0577ac */ /* 0x000e620008000800 */
[----:B------:R-:W-:Y:S01]  /*0040*/  BSSY.RECONVERGENT B0, `(.L_x_5) ;  /* 0x0000015000007945 */ /* 0x000fe20003800200 */
[----:B------:R-:W-:Y:S01]  /*0050*/  HFMA2 R12, -RZ, RZ, 0, 0 ;  /* 0x00000000ff0c7431 */ /* 0x000fe200000001ff */
[----:B------:R-:W2:Y:S04]  /*0060*/  LDCU.64 UR6, c[0x0][0x358] ;  /* 0x00006b00ff0677ac */ /* 0x000ea80008000a00 */
[----:B------:R-:W0:Y:S02]  /*0070*/  LDC R0, c[0x0][0x360] ;  /* 0x0000d800ff007b82 */ /* 0x000e240000000800 */
[----:B0-----:R-:W-:-:S05]  /*0080*/  IMAD R2, R0, UR4, R3 ;  /* 0x0000000400027c24 */ /* 0x001fca000f8e0203 */
[----:B-1----:R-:W-:-:S13]  /*0090*/  ISETP.GE.AND P0, PT, R2, UR5, PT ;  /* 0x0000000502007c0c */ /* 0x002fda000bf06270 */
[----:B--2---:R-:W-:Y:S05]  /*00a0*/  @P0 BRA `(.L_x_6) ;  /* 0x0000000000380947 */ /* 0x004fea0003800000 */
[----:B------:R-:W0:Y:S01]  /*00b0*/  LDC.64 R8, c[0x0][0x380] ;  /* 0x0000e000ff087b82 */ /* 0x000e220000000a00 */
[----:B------:R-:W1:Y:S01]  /*00c0*/  LDCU UR4, c[0x0][0x370] ;  /* 0x00006e00ff0477ac */ /* 0x000e620008000800 */
[----:B------:R-:W-:Y:S01]  /*00d0*/  MOV R13, R2 ;  /* 0x00000002000d7202 */ /* 0x000fe20000000f00 */
[----:B------:R-:W-:-:S05]  /*00e0*/  IMAD.MOV.U32 R12, RZ, RZ, RZ ;  /* 0x000000ffff0c7224 */ /* 0x000fca00078e00ff */
[----:B------:R-:W2:Y:S01]  /*00f0*/  LDC.64 R10, c[0x0][0x388] ;  /* 0x0000e200ff0a7b82 */ /* 0x000ea20000000a00 */
[----:B-1----:R-:W-:-:S07]  /*0100*/  IMAD R14, R0, UR4, RZ ;  /* 0x00000004000e7c24 */ /* 0x002fce000f8e02ff */
.L_x_7:
[----:B0-----:R-:W-:-:S04]  /*0110*/  IMAD.WIDE R4, R13, 0x4, R8 ;  /* 0x000000040d047825 */ /* 0x001fc800078e0208 */
[----:B--2---:R-:W-:Y:S02]  /*0120*/  IMAD.WIDE R6, R13, 0x4, R10 ;  /* 0x000000040d067825 */ /* 0x004fe400078e020a */
[----:B------:R-:W2:Y:S04]  /*0130*/  LDG.E.CONSTANT R5, desc[UR6][R4.64] ;  /* 0x0000000604057981 */ /* 0x000ea8000c1e9900 */
[----:B------:R-:W2:Y:S01]  /*0140*/  LDG.E.CONSTANT R6, desc[UR6][R6.64] ;  /* 0x0000000606067981 */ /* 0x000ea2000c1e9900 */
[----:B------:R-:W-:-:S04]  /*0150*/  IADD3 R13, PT, PT, R14, R13, RZ ;  /* 0x0000000d0e0d7210 */ /* 0x000fc80007ffe0ff */
[----:B------:R-:W-:Y:S01]  /*0160*/  ISETP.GE.AND P0, PT, R13, UR5, PT ;  /* 0x000000050d007c0c */ /* 0x000fe2000bf06270 */
[----:B--2---:R-:W-:-:S12]  /*0170*/  FFMA R12, R5, R6, R12 ;  /* 0x00000006050c7223 */ /* 0x004fd8000000000c */
[----:B------:R-:W-:Y:S05]  /*0180*/  @!P0 BRA `(.L_x_7) ;  /* 0xfffffffc00e08947 */ /* 0x000fea000383ffff */
.L_x_6:
[----:B------:R-:W-:Y:S05]  /*0190*/  BSYNC.RECONVERGENT B0 ;  /* 0x0000000000007941 */ /* 0x000fea0003800200 */
.L_x_5:
        /* <DEDUP_REMOVED lines=25> */
[----:B------:R-:W1:Y:S01]  /*0330*/  S2UR UR5, SR_CgaCtaId ;  /* 0x00000000000579c3 */ /* 0x000e620000008800 */
[----:B------:R-:W-:Y:S01]  /*0340*/  UMOV UR4, 0x400 ;  /* 0x0000040000047882 */ /* 0x000fe20000000000 */
[----:B------:R-:W-:-:S05]  /*0350*/  VIADD R0, R0, 0x1f ;  /* 0x0000001f00007836 */ /* 0x000fca0000000000 */
        /* <DEDUP_REMOVED lines=21> */
.L_x_8:
        /* <DEDUP_REMOVED lines=13> */
.L_x_11:


//--------------------- .nv.shared._Z19dp_warpReduceVectorPKfS0_Pfi --------------------------
	.section	.nv.shared._Z19dp_warpReduceVectorPKfS0_Pfi,"aw",@nobits
	.sectionflags	@""
	.align	16
	.zero		1024


//--------------------- .nv.shared.reserved.0     --------------------------
	.section	.nv.shared.reserved.0,"aw",@nobits
	.weak		__nv_reservedSMEM_offset_0_alias
	.size		__nv_reservedSMEM_offset_0_alias, 0, 64
	.other		__nv_reservedSMEM_offset_0_alias,@"STO_CUDA_RESERVED_SHARED STV_DEFAULT"
__nv_reservedSMEM_offset_0_alias:
	.zero		0
	.zero		64


//--------------------- .nv.shared._Z22dp_warpReduce_granularPKfS0_Pfi --------------------------
	.section	.nv.shared._Z22dp_warpReduce_granularPKfS0_Pfi,"aw",@nobits
	.sectionflags	@""
	.align	16
	.zero		1024


//--------------------- .nv.shared._Z13dp_warpReducePKfS0_Pfi --------------------------
	.section	.nv.shared._Z13dp_warpReducePKfS0_Pfi,"aw",@nobits
	.sectionflags	@""
	.align	16
	.zero		1024


//--------------------- .nv.constant0._Z19dp_warpReduceVectorPKfS0_Pfi --------------------------
	.section	.nv.constant0._Z19dp_warpReduceVectorPKfS0_Pfi,"a",@progbits
	.sectionflags	@""
	.align	4
.nv.constant0._Z19dp_warpReduceVectorPKfS0_Pfi:
	.zero		924


//--------------------- .nv.constant0._Z22dp_warpReduce_granularPKfS0_Pfi --------------------------
	.section	.nv.constant0._Z22dp_warpReduce_granularPKfS0_Pfi,"a",@progbits
	.sectionflags	@""
	.align	4
.nv.constant0._Z22dp_warpReduce_granularPKfS0_Pfi:
	.zero		924


//--------------------- .nv.constant0._Z13dp_warpReducePKfS0_Pfi --------------------------
	.section	.nv.constant0._Z13dp_warpReducePKfS0_Pfi,"a",@progbits
	.sectionflags	@""
	.align	4
.nv.constant0._Z13dp_warpReducePKfS0_Pfi:
	.zero		924


//--------------------- SYMBOLS --------------------------

	.type		.nv.reservedSmem.offset0,@object
	.size		.nv.reservedSmem.offset0,0x4
	.type		.nv.reservedSmem.cap,@object
	.size		.nv.reservedSmem.cap,0x4
